//
// Generated by NVIDIA NVVM Compiler
//
// Compiler Build ID: CL-36424714
// Cuda compilation tools, release 13.0, V13.0.88
// Based on NVVM 20.0.0
//

.version 9.0
.target sm_100
.address_size 64

.extern .shared .align 16 .b8 _ZN32_GLOBAL__N__dd9b2155_4_k_cu_main5sdataE[];

.entry _ZN32_GLOBAL__N__dd9b2155_4_k_cu_main14softmax_kernelEPKfPfm(
	.param .u64 .ptr .align 1 _ZN32_GLOBAL__N__dd9b2155_4_k_cu_main14softmax_kernelEPKfPfm_param_0,
	.param .u64 .ptr .align 1 _ZN32_GLOBAL__N__dd9b2155_4_k_cu_main14softmax_kernelEPKfPfm_param_1,
	.param .u64 _ZN32_GLOBAL__N__dd9b2155_4_k_cu_main14softmax_kernelEPKfPfm_param_2
)
{
	.reg .pred 	%p<8>;
	.reg .b32 	%r<16>;
	.reg .b32 	%f<27>;
	.reg .b64 	%rd<25>;

	ld.param.u64 	%rd10, [_ZN32_GLOBAL__N__dd9b2155_4_k_cu_main14softmax_kernelEPKfPfm_param_0];
	ld.param.u64 	%rd12, [_ZN32_GLOBAL__N__dd9b2155_4_k_cu_main14softmax_kernelEPKfPfm_param_1];
	ld.param.u64 	%rd11, [_ZN32_GLOBAL__N__dd9b2155_4_k_cu_main14softmax_kernelEPKfPfm_param_2];
	cvta.to.global.u64 	%rd13, %rd12;
	mov.u32 	%r5, %ctaid.x;
	cvt.u64.u32 	%rd14, %r5;
	mov.u32 	%r6, %tid.x;
	cvt.u64.u32 	%rd24, %r6;
	mov.u32 	%r15, %ntid.x;
	cvt.u64.u32 	%rd2, %r15;
	mul.lo.s64 	%rd3, %rd11, %rd14;
	shl.b64 	%rd15, %rd3, 2;
	add.s64 	%rd4, %rd13, %rd15;
	setp.le.u64 	%p1, %rd11, %rd24;
	mov.f32 	%f26, 0f00000000;
	@%p1 bra 	$L__BB0_3;
	cvta.to.global.u64 	%rd5, %rd10;
	mov.f32 	%f26, 0f00000000;
	mov.u64 	%rd23, %rd24;
$L__BB0_2:
	add.s64 	%rd16, %rd23, %rd3;
	shl.b64 	%rd17, %rd16, 2;
	add.s64 	%rd18, %rd5, %rd17;
	ld.global.nc.f32 	%f7, [%rd18];
	fma.rn.f32 	%f8, %f7, 0f3BBB989D, 0f3F000000;
	cvt.sat.f32.f32 	%f9, %f8;
	mov.f32 	%f10, 0f4B400001;
	mov.f32 	%f11, 0f437C0000;
	fma.rm.f32 	%f12, %f9, %f11, %f10;
	add.f32 	%f13, %f12, 0fCB40007F;
	neg.f32 	%f14, %f13;
	fma.rn.f32 	%f15, %f7, 0f3FB8AA3B, %f14;
	fma.rn.f32 	%f16, %f7, 0f32A57060, %f15;
	mov.b32 	%r7, %f12;
	shl.b32 	%r8, %r7, 23;
	mov.b32 	%f17, %r8;
	ex2.approx.ftz.f32 	%f18, %f16;
	mul.f32 	%f19, %f18, %f17;
	add.f32 	%f26, %f26, %f19;
	shl.b64 	%rd19, %rd23, 2;
	add.s64 	%rd20, %rd4, %rd19;
	st.global.f32 	[%rd20], %f19;
	add.s64 	%rd23, %rd23, %rd2;
	setp.lt.u64 	%p2, %rd23, %rd11;
	@%p2 bra 	$L__BB0_2;
$L__BB0_3:
	cvt.u32.u64 	%r9, %rd24;
	shl.b32 	%r10, %r9, 2;
	mov.u32 	%r11, _ZN32_GLOBAL__N__dd9b2155_4_k_cu_main5sdataE;
	add.s32 	%r2, %r11, %r10;
	st.shared.f32 	[%r2], %f26;
	bar.sync 	0;
	setp.lt.u32 	%p3, %r15, 2;
	@%p3 bra 	$L__BB0_7;
$L__BB0_4:
	shr.u32 	%r4, %r15, 1;
	setp.ge.u32 	%p4, %r9, %r4;
	@%p4 bra 	$L__BB0_6;
	shl.b32 	%r13, %r4, 2;
	add.s32 	%r14, %r2, %r13;
	ld.shared.f32 	%f20, [%r14];
	ld.shared.f32 	%f21, [%r2];
	add.f32 	%f22, %f20, %f21;
	st.shared.f32 	[%r2], %f22;
$L__BB0_6:
	bar.sync 	0;
	setp.gt.u32 	%p5, %r15, 3;
	mov.u32 	%r15, %r4;
	@%p5 bra 	$L__BB0_4;
$L__BB0_7:
	setp.le.u64 	%p6, %rd11, %rd24;
	ld.shared.f32 	%f4, [_ZN32_GLOBAL__N__dd9b2155_4_k_cu_main5sdataE];
	bar.sync 	0;
	@%p6 bra 	$L__BB0_9;
$L__BB0_8:
	shl.b64 	%rd21, %rd24, 2;
	add.s64 	%rd22, %rd4, %rd21;
	ld.global.f32 	%f23, [%rd22];
	div.rn.f32 	%f24, %f23, %f4;
	st.global.f32 	[%rd22], %f24;
	add.s64 	%rd24, %rd24, %rd2;
	setp.lt.u64 	%p7, %rd24, %rd11;
	@%p7 bra 	$L__BB0_8;
$L__BB0_9:
	ret;

}


// ===== COMPILED SASS (sm_100) =====

	.target	sm_100

	.elftype	@"ET_EXEC"


//--------------------- .note.nv.tkinfo           --------------------------
	.section	.note.nv.tkinfo,"",@"SHT_NOTE"
	.sectionflags	@"SHF_NOTE_NV_TKINFO"
	.tkinfo
        /*0018*/ 	.word	0x00000002
        /*0030*/ 	.string	""
        /*0030*/ 	.string	"ptxas"
        /*0030*/ 	.string	"Cuda compilation tools, release 13.0, V13.0.88"
        /*0030*/ 	.string	"Build cuda_13.0.r13.0/compiler.36424714_0"
        /*0030*/ 	.string	"-arch sm_100 -m 64 "



//--------------------- .note.nv.cuinfo           --------------------------
	.section	.note.nv.cuinfo,"",@"SHT_NOTE"
	.sectionflags	@"SHF_NOTE_NV_CUINFO"
        /*0018*/ 	.short	0x0002
        /*001a*/ 	.short	0x0064
        /*001c*/ 	.short	0x0082
	.zero		2


//--------------------- .nv.info                  --------------------------
	.section	.nv.info,"",@"SHT_CUDA_INFO"
	.align	4


	//----- nvinfo : EIATTR_REGCOUNT
	.align		4
        /*0000*/ 	.byte	0x04, 0x2f
        /*0002*/ 	.short	(.L_1 - .L_0)
	.align		4
.L_0:
        /*0004*/ 	.word	index@(_ZN32_GLOBAL__N__dd9b2155_4_k_cu_main14softmax_kernelEPKfPfm)
        /*0008*/ 	.word	0x00000014


	//----- nvinfo : EIATTR_FRAME_SIZE
	.align		4
.L_1:
        /*000c*/ 	.byte	0x04, 0x11
        /*000e*/ 	.short	(.L_3 - .L_2)
	.align		4
.L_2:
        /*0010*/ 	.word	index@($__internal_0_$__cuda_sm3x_div_rn_noftz_f32_slowpath)
        /*0014*/ 	.word	0x00000000


	//----- nvinfo : EIATTR_FRAME_SIZE
	.align		4
.L_3:
        /*0018*/ 	.byte	0x04, 0x11
        /*001a*/ 	.short	(.L_5 - .L_4)
	.align		4
.L_4:
        /*001c*/ 	.word	index@(_ZN32_GLOBAL__N__dd9b2155_4_k_cu_main14softmax_kernelEPKfPfm)
        /*0020*/ 	.word	0x00000000


	//----- nvinfo : EIATTR_MIN_STACK_SIZE
	.align		4
.L_5:
        /*0024*/ 	.byte	0x04, 0x12
        /*0026*/ 	.short	(.L_7 - .L_6)
	.align		4
.L_6:
        /*0028*/ 	.word	index@(_ZN32_GLOBAL__N__dd9b2155_4_k_cu_main14softmax_kernelEPKfPfm)
        /*002c*/ 	.word	0x00000000
.L_7:


//--------------------- .nv.compat                --------------------------
	.section	.nv.compat,"",@"SHT_CUDA_COMPAT_INFO"
	.align	4
        /*0000*/ 	.byte	0x02, 0x09, 0x00, 0x00, 0x02, 0x02, 0x01, 0x00, 0x02, 0x05, 0x05, 0x00, 0x03, 0x07, 0x01, 0x01
        /*0010*/ 	.byte	0x02, 0x03, 0x00, 0x00, 0x02, 0x06, 0x01, 0x00, 0x04, 0x0b, 0x08, 0x00, 0x01, 0x00, 0x00, 0x00
        /*0020*/ 	.byte	0x00, 0x00, 0x00, 0x00


//--------------------- .nv.info._ZN32_GLOBAL__N__dd9b2155_4_k_cu_main14softmax_kernelEPKfPfm --------------------------
	.section	.nv.info._ZN32_GLOBAL__N__dd9b2155_4_k_cu_main14softmax_kernelEPKfPfm,"",@"SHT_CUDA_INFO"
	.sectionflags	@""
	.align	4


	//----- nvinfo : EIATTR_CUDA_API_VERSION
	.align		4
        /*0000*/ 	.byte	0x04, 0x37
        /*0002*/ 	.short	(.L_9 - .L_8)
.L_8:
        /*0004*/ 	.word	0x00000082


	//----- nvinfo : EIATTR_KPARAM_INFO
	.align		4
.L_9:
        /*0008*/ 	.byte	0x04, 0x17
        /*000a*/ 	.short	(.L_11 - .L_10)
.L_10:
        /*000c*/ 	.word	0x00000000
        /*0010*/ 	.short	0x0002
        /*0012*/ 	.short	0x0010
        /*0014*/ 	.byte	0x00, 0xf0, 0x21, 0x00


	//----- nvinfo : EIATTR_KPARAM_INFO
	.align		4
.L_11:
        /*0018*/ 	.byte	0x04, 0x17
        /*001a*/ 	.short	(.L_13 - .L_12)
.L_12:
        /*001c*/ 	.word	0x00000000
        /*0020*/ 	.short	0x0001
        /*0022*/ 	.short	0x0008
        /*0024*/ 	.byte	0x00, 0xf5, 0x21, 0x00


	//----- nvinfo : EIATTR_KPARAM_INFO
	.align		4
.L_13:
        /*0028*/ 	.byte	0x04, 0x17
        /*002a*/ 	.short	(.L_15 - .L_14)
.L_14:
        /*002c*/ 	.word	0x00000000
        /*0030*/ 	.short	0x0000
        /*0032*/ 	.short	0x0000
        /*0034*/ 	.byte	0x00, 0xf5, 0x21, 0x00


	//----- nvinfo : EIATTR_SPARSE_MMA_MASK
	.align		4
.L_15:
        /*0038*/ 	.byte	0x03, 0x50
        /*003a*/ 	.short	0x0000


	//----- nvinfo : EIATTR_MAXREG_COUNT
	.align		4
        /*003c*/ 	.byte	0x03, 0x1b
        /*003e*/ 	.short	0x00ff


	//----- nvinfo : EIATTR_NUM_BARRIERS
	.align		4
        /*0040*/ 	.byte	0x02, 0x4c
        /*0042*/ 	.byte	0x01
	.zero		1


	//----- nvinfo : EIATTR_MERCURY_ISA_VERSION
	.align		4
        /*0044*/ 	.byte	0x03, 0x5f
        /*0046*/ 	.short	0x0101


	//----- nvinfo : EIATTR_VRC_CTA_INIT_COUNT
	.align		4
        /*0048*/ 	.byte	0x02, 0x4a
	.zero		1
	.zero		1


	//----- nvinfo : EIATTR_EXIT_INSTR_OFFSETS
	.align		4
        /*004c*/ 	.byte	0x04, 0x1c
        /*004e*/ 	.short	(.L_17 - .L_16)


	//   ....[0]....
.L_16:
        /*0050*/ 	.word	0x000004b0


	//   ....[1]....
        /*0054*/ 	.word	0x00000620


	//----- nvinfo : EIATTR_CRS_STACK_SIZE
	.align		4
.L_17:
        /*0058*/ 	.byte	0x04, 0x1e
        /*005a*/ 	.short	(.L_19 - .L_18)
.L_18:
        /*005c*/ 	.word	0x00000000


	//----- nvinfo : EIATTR_CBANK_PARAM_SIZE
	.align		4
.L_19:
        /*0060*/ 	.byte	0x03, 0x19
        /*0062*/ 	.short	0x0018


	//----- nvinfo : EIATTR_PARAM_CBANK
	.align		4
        /*0064*/ 	.byte	0x04, 0x0a
        /*0066*/ 	.short	(.L_21 - .L_20)
	.align		4
.L_20:
        /*0068*/ 	.word	index@(.nv.constant0._ZN32_GLOBAL__N__dd9b2155_4_k_cu_main14softmax_kernelEPKfPfm)
        /*006c*/ 	.short	0x0380
        /*006e*/ 	.short	0x0018


	//----- nvinfo : EIATTR_SW_WAR
	.align		4
.L_21:
        /*0070*/ 	.byte	0x04, 0x36
        /*0072*/ 	.short	(.L_23 - .L_22)
.L_22:
        /*0074*/ 	.word	0x00000008
.L_23:


//--------------------- .nv.callgraph             --------------------------
	.section	.nv.callgraph,"",@"SHT_CUDA_CALLGRAPH"
	.align	4
	.sectionentsize	8
	.align		4
        /*0000*/ 	.word	0x00000000
	.align		4
        /*0004*/ 	.word	0xffffffff
	.align		4
        /*0008*/ 	.word	0x00000000
	.align		4
        /*000c*/ 	.word	0xfffffffe
	.align		4
        /*0010*/ 	.word	0x00000000
	.align		4
        /*0014*/ 	.word	0xfffffffd
	.align		4
        /*0018*/ 	.word	0x00000000
	.align		4
        /*001c*/ 	.word	0xfffffffc


//--------------------- .text._ZN32_GLOBAL__N__dd9b2155_4_k_cu_main14softmax_kernelEPKfPfm --------------------------
	.section	.text._ZN32_GLOBAL__N__dd9b2155_4_k_cu_main14softmax_kernelEPKfPfm,"ax",@progbits
	.align	128
.text._ZN32_GLOBAL__N__dd9b2155_4_k_cu_main14softmax_kernelEPKfPfm:
        .type           _ZN32_GLOBAL__N__dd9b2155_4_k_cu_main14softmax_kernelEPKfPfm,@function
        .size           _ZN32_GLOBAL__N__dd9b2155_4_k_cu_main14softmax_kernelEPKfPfm,(.L_x_20 - _ZN32_GLOBAL__N__dd9b2155_4_k_cu_main14softmax_kernelEPKfPfm)
        .other          _ZN32_GLOBAL__N__dd9b2155_4_k_cu_main14softmax_kernelEPKfPfm,@"STO_CUDA_ENTRY STV_DEFAULT"
_ZN32_GLOBAL__N__dd9b2155_4_k_cu_main14softmax_kernelEPKfPfm:
[----:B------:R-:W-:Y:S01]  /*0000*/  LDC R1, c[0x0][0x37c] ;  /* 0x0000df00ff017b82 */ /* 0x000fe20000000800 */
[----:B------:R-:W0:Y:S01]  /*0010*/  S2R R2, SR_TID.X ;  /* 0x0000000000027919 */ /* 0x000e220000002100 */
[----:B------:R-:W1:Y:S06]  /*0020*/  LDCU.64 UR14, c[0x0][0x390] ;  /* 0x00007200ff0e77ac */ /* 0x000e6c0008000a00 */
[----:B------:R-:W1:Y:S01]  /*0030*/  S2UR UR4, SR_CTAID.X ;  /* 0x00000000000479c3 */ /* 0x000e620000002500 */
[----:B------:R-:W-:Y:S01]  /*0040*/  BSSY.RECONVERGENT B0, `(.L_x_0) ;  /* 0x000002a000007945 */ /* 0x000fe20003800200 */
[----:B------:R-:W-:Y:S01]  /*0050*/  IMAD.MOV.U32 R5, RZ, RZ, RZ ;  /* 0x000000ffff057224 */ /* 0x000fe200078e00ff */
[----:B------:R-:W2:Y:S01]  /*0060*/  LDCU.64 UR6, c[0x0][0x388] ;  /* 0x00007100ff0677ac */ /* 0x000ea20008000a00 */
[----:B------:R-:W-:Y:S01]  /*0070*/  IMAD.MOV.U32 R3, RZ, RZ, RZ ;  /* 0x000000ffff037224 */ /* 0x000fe200078e00ff */
[----:B------:R-:W3:Y:S01]  /*0080*/  LDCU UR10, c[0x0][0x360] ;  /* 0x00006c00ff0a77ac */ /* 0x000ee20008000800 */
[----:B------:R-:W4:Y:S01]  /*0090*/  LDCU.64 UR8, c[0x0][0x358] ;  /* 0x00006b00ff0877ac */ /* 0x000f220008000a00 */
[----:B------:R-:W0:Y:S01]  /*00a0*/  LDCU.64 UR16, c[0x0][0x380] ;  /* 0x00007000ff1077ac */ /* 0x000e220008000a00 */
[----:B-1----:R-:W-:Y:S01]  /*00b0*/  UIMAD.WIDE.U32 UR12, UR4, UR14, URZ ;  /* 0x0000000e040c72a5 */ /* 0x002fe2000f8e00ff */
[----:B---3--:R-:W-:-:S03]  /*00c0*/  IMAD.U32 R0, RZ, RZ, UR10 ;  /* 0x0000000aff007e24 */ /* 0x008fc6000f8e00ff */
[----:B------:R-:W-:Y:S01]  /*00d0*/  UIMAD UR4, UR4, UR15, UR13 ;  /* 0x0000000f040472a4 */ /* 0x000fe2000f8e020d */
[----:B0-----:R-:W-:Y:S01]  /*00e0*/  ISETP.GE.U32.AND P0, PT, R2, UR14, PT ;  /* 0x0000000e02007c0c */ /* 0x001fe2000bf06070 */
[----:B--2---:R-:W-:-:S03]  /*00f0*/  ULEA UR6, UP0, UR12, UR6, 0x2 ;  /* 0x000000060c067291 */ /* 0x004fc6000f8010ff */
[----:B------:R-:W-:Y:S01]  /*0100*/  ISETP.GE.U32.AND.EX P0, PT, RZ, UR15, PT, P0 ;  /* 0x0000000fff007c0c */ /* 0x000fe2000bf06100 */
[----:B------:R-:W-:-:S12]  /*0110*/  ULEA.HI.X UR7, UR12, UR7, UR4, 0x2, UP0 ;  /* 0x000000070c077291 */ /* 0x000fd800080f1404 */
[----:B----4-:R-:W-:Y:S05]  /*0120*/  @P0 BRA `(.L_x_1) ;  /* 0x00000000006c0947 */ /* 0x010fea0003800000 */
[----:B------:R-:W-:Y:S02]  /*0130*/  IMAD.MOV.U32 R3, RZ, RZ, RZ ;  /* 0x000000ffff037224 */ /* 0x000fe400078e00ff */
[----:B------:R-:W-:Y:S02]  /*0140*/  IMAD.MOV.U32 R12, RZ, RZ, R2 ;  /* 0x000000ffff0c7224 */ /* 0x000fe400078e0002 */
[----:B------:R-:W-:-:S07]  /*0150*/  IMAD.MOV.U32 R13, RZ, RZ, R5 ;  /* 0x000000ffff0d7224 */ /* 0x000fce00078e0005 */
.L_x_2:
[----:B0-----:R-:W-:-:S04]  /*0160*/  IADD3 R4, P0, PT, R12, UR12, RZ ;  /* 0x0000000c0c047c10 */ /* 0x001fc8000ff1e0ff */
[----:B------:R-:W-:Y:S02]  /*0170*/  IADD3.X R7, PT, PT, R13, UR4, RZ, P0, !PT ;  /* 0x000000040d077c10 */ /* 0x000fe400087fe4ff */
[----:B------:R-:W-:-:S04]  /*0180*/  LEA R6, P0, R4, UR16, 0x2 ;  /* 0x0000001004067c11 */ /* 0x000fc8000f8010ff */
[----:B------:R-:W-:-:S05]  /*0190*/  LEA.HI.X R7, R4, UR17, R7, 0x2, P0 ;  /* 0x0000001104077c11 */ /* 0x000fca00080f1407 */
[----:B------:R-:W2:Y:S01]  /*01a0*/  LDG.E.CONSTANT R6, desc[UR8][R6.64] ;  /* 0x0000000806067981 */ /* 0x000ea2000c1e9900 */
[----:B------:R-:W-:Y:S01]  /*01b0*/  IMAD.MOV.U32 R9, RZ, RZ, 0x3bbb989d ;  /* 0x3bbb989dff097424 */ /* 0x000fe200078e00ff */
[----:B------:R-:W-:Y:S01]  /*01c0*/  LEA R8, P0, R12, UR6, 0x2 ;  /* 0x000000060c087c11 */ /* 0x000fe2000f8010ff */
[----:B------:R-:W-:Y:S02]  /*01d0*/  IMAD.MOV.U32 R11, RZ, RZ, 0x437c0000 ;  /* 0x437c0000ff0b7424 */ /* 0x000fe400078e00ff */
[----:B--2---:R-:W-:-:S04]  /*01e0*/  FFMA.SAT R4, R6, R9, 0.5 ;  /* 0x3f00000006047423 */ /* 0x004fc80000002009 */
[----:B------:R-:W-:-:S04]  /*01f0*/  FFMA.RM R4, R4, R11, 12582913 ;  /* 0x4b40000104047423 */ /* 0x000fc8000000400b */
[C---:B------:R-:W-:Y:S01]  /*0200*/  FADD R9, R4.reuse, -12583039 ;  /* 0xcb40007f04097421 */ /* 0x040fe20000000000 */
[----:B------:R-:W-:-:S03]  /*0210*/  IMAD.SHL.U32 R4, R4, 0x800000, RZ ;  /* 0x0080000004047824 */ /* 0x000fc600078e00ff */
[----:B------:R-:W-:-:S04]  /*0220*/  FFMA R9, R6, 1.4426950216293334961, -R9 ;  /* 0x3fb8aa3b06097823 */ /* 0x000fc80000000809 */
[----:B------:R-:W-:Y:S01]  /*0230*/  FFMA R10, R6, 1.925963033500011079e-08, R9 ;  /* 0x32a57060060a7823 */ /* 0x000fe20000000009 */
[C-C-:B------:R-:W-:Y:S02]  /*0240*/  LEA.HI.X R9, R12.reuse, UR7, R13.reuse, 0x2, P0 ;  /* 0x000000070c097c11 */ /* 0x140fe400080f140d */
[----:B------:R-:W-:Y:S01]  /*0250*/  IADD3 R12, P0, PT, R12, UR10, RZ ;  /* 0x0000000a0c0c7c10 */ /* 0x000fe2000ff1e0ff */
[----:B------:R-:W0:Y:S04]  /*0260*/  MUFU.EX2 R11, R10 ;  /* 0x0000000a000b7308 */ /* 0x000e280000000800 */
[----:B------:R-:W-:Y:S01]  /*0270*/  IMAD.X R13, RZ, RZ, R13, P0 ;  /* 0x000000ffff0d7224 */ /* 0x000fe200000e060d */
[----:B------:R-:W-:-:S04]  /*0280*/  ISETP.GE.U32.AND P0, PT, R12, UR14, PT ;  /* 0x0000000e0c007c0c */ /* 0x000fc8000bf06070 */
[----:B------:R-:W-:Y:S01]  /*0290*/  ISETP.GE.U32.AND.EX P0, PT, R13, UR15, PT, P0 ;  /* 0x0000000f0d007c0c */ /* 0x000fe2000bf06100 */
[----:B0-----:R-:W-:-:S04]  /*02a0*/  FMUL R4, R4, R11 ;  /* 0x0000000b04047220 */ /* 0x001fc80000400000 */
[----:B------:R-:W-:Y:S01]  /*02b0*/  FADD R3, R4, R3 ;  /* 0x0000000304037221 */ /* 0x000fe20000000000 */
[----:B------:R0:W-:Y:S07]  /*02c0*/  STG.E desc[UR8][R8.64], R4 ;  /* 0x0000000408007986 */ /* 0x0001ee000c101908 */
[----:B------:R-:W-:Y:S05]  /*02d0*/  @!P0 BRA `(.L_x_2) ;  /* 0xfffffffc00a08947 */ /* 0x000fea000383ffff */
.L_x_1:
[----:B------:R-:W-:Y:S05]  /*02e0*/  BSYNC.RECONVERGENT B0 ;  /* 0x0000000000007941 */ /* 0x000fea0003800200 */
.L_x_0:
[----:B------:R-:W1:Y:S01]  /*02f0*/  S2UR UR5, SR_CgaCtaId ;  /* 0x00000000000579c3 */ /* 0x000e620000008800 */
[----:B------:R-:W-:Y:S01]  /*0300*/  UMOV UR4, 0x400 ;  /* 0x0000040000047882 */ /* 0x000fe20000000000 */
[----:B------:R-:W-:Y:S01]  /*0310*/  ISETP.GE.U32.AND P0, PT, R0, 0x2, PT ;  /* 0x000000020000780c */ /* 0x000fe20003f06070 */
[----:B-1----:R-:W-:-:S06]  /*0320*/  ULEA UR4, UR5, UR4, 0x18 ;  /* 0x0000000405047291 */ /* 0x002fcc000f8ec0ff */
[----:B------:R-:W-:-:S05]  /*0330*/  LEA R6, R2, UR4, 0x2 ;  /* 0x0000000402067c11 */ /* 0x000fca000f8e10ff */
[----:B------:R1:W-:Y:S01]  /*0340*/  STS [R6], R3 ;  /* 0x0000000306007388 */ /* 0x0003e20000000800 */
[----:B------:R-:W-:Y:S06]  /*0350*/  BAR.SYNC.DEFER_BLOCKING 0x0 ;  /* 0x0000000000007b1d */ /* 0x000fec0000010000 */
[----:B------:R-:W-:Y:S05]  /*0360*/  @!P0 BRA `(.L_x_3) ;  /* 0x00000000002c8947 */ /* 0x000fea0003800000 */
.L_x_4:
[----:B------:R-:W-:-:S04]  /*0370*/  SHF.R.U32.HI R7, RZ, 0x1, R0 ;  /* 0x00000001ff077819 */ /* 0x000fc80000011600 */
[----:B------:R-:W-:-:S13]  /*0380*/  ISETP.GE.U32.AND P0, PT, R2, R7, PT ;  /* 0x000000070200720c */ /* 0x000fda0003f06070 */
[----:B-1----:R-:W-:Y:S01]  /*0390*/  @!P0 IMAD R3, R7, 0x4, R6 ;  /* 0x0000000407038824 */ /* 0x002fe200078e0206 */
[----:B0-----:R-:W-:Y:S05]  /*03a0*/  @!P0 LDS R4, [R6] ;  /* 0x0000000006048984 */ /* 0x001fea0000000800 */
[----:B------:R-:W0:Y:S02]  /*03b0*/  @!P0 LDS R3, [R3] ;  /* 0x0000000003038984 */ /* 0x000e240000000800 */
[----:B0-----:R-:W-:-:S05]  /*03c0*/  @!P0 FADD R4, R3, R4 ;  /* 0x0000000403048221 */ /* 0x001fca0000000000 */
[----:B------:R2:W-:Y:S01]  /*03d0*/  @!P0 STS [R6], R4 ;  /* 0x0000000406008388 */ /* 0x0005e20000000800 */
[----:B------:R-:W-:Y:S01]  /*03e0*/  BAR.SYNC.DEFER_BLOCKING 0x0 ;  /* 0x0000000000007b1d */ /* 0x000fe20000010000 */
[----:B------:R-:W-:Y:S01]  /*03f0*/  ISETP.GT.U32.AND P0, PT, R0, 0x3, PT ;  /* 0x000000030000780c */ /* 0x000fe20003f04070 */
[----:B------:R-:W-:-:S12]  /*0400*/  IMAD.MOV.U32 R0, RZ, RZ, R7 ;  /* 0x000000ffff007224 */ /* 0x000fd800078e0007 */
[----:B--2---:R-:W-:Y:S05]  /*0410*/  @P0 BRA `(.L_x_4) ;  /* 0xfffffffc00d40947 */ /* 0x004fea000383ffff */
.L_x_3:
[----:B------:R-:W2:Y:S01]  /*0420*/  S2UR UR5, SR_CgaCtaId ;  /* 0x00000000000579c3 */ /* 0x000ea20000008800 */
[----:B------:R-:W-:Y:S01]  /*0430*/  UMOV UR4, 0x400 ;  /* 0x0000040000047882 */ /* 0x000fe20000000000 */
[----:B------:R-:W3:Y:S01]  /*0440*/  LDCU.64 UR12, c[0x0][0x390] ;  /* 0x00007200ff0c77ac */ /* 0x000ee20008000a00 */
[----:B--2---:R-:W-:-:S09]  /*0450*/  ULEA UR4, UR5, UR4, 0x18 ;  /* 0x0000000405047291 */ /* 0x004fd2000f8ec0ff */
[----:B-1----:R-:W1:Y:S02]  /*0460*/  LDS R3, [UR4] ;  /* 0x00000004ff037984 */ /* 0x002e640008000800 */
[----:B------:R-:W2:Y:S01]  /*0470*/  LDCU.64 UR4, c[0x0][0x390] ;  /* 0x00007200ff0477ac */ /* 0x000ea20008000a00 */
[----:B------:R-:W-:Y:S01]  /*0480*/  BAR.SYNC.DEFER_BLOCKING 0x0 ;  /* 0x0000000000007b1d */ /* 0x000fe20000010000 */
[----:B--2---:R-:W-:-:S04]  /*0490*/  ISETP.GE.U32.AND P0, PT, R2, UR4, PT ;  /* 0x0000000402007c0c */ /* 0x004fc8000bf06070 */
[----:B------:R-:W-:-:S13]  /*04a0*/  ISETP.GE.U32.AND.EX P0, PT, R5, UR5, PT, P0 ;  /* 0x0000000505007c0c */ /* 0x000fda000bf06100 */
[----:B---3--:R-:W-:Y:S05]  /*04b0*/  @P0 EXIT ;  /* 0x000000000000094d */ /* 0x008fea0003800000 */
.L_x_7:
[----:B------:R-:W-:-:S04]  /*04c0*/  LEA R6, P0, R2, UR6, 0x2 ;  /* 0x0000000602067c11 */ /* 0x000fc8000f8010ff */
[----:B------:R-:W-:-:S05]  /*04d0*/  LEA.HI.X R7, R2, UR7, R5, 0x2, P0 ;  /* 0x0000000702077c11 */ /* 0x000fca00080f1405 */
[----:B------:R-:W2:Y:S01]  /*04e0*/  LDG.E R0, desc[UR8][R6.64] ;  /* 0x0000000806007981 */ /* 0x000ea2000c1e1900 */
[----:B01----:R-:W0:Y:S01]  /*04f0*/  MUFU.RCP R4, R3 ;  /* 0x0000000300047308 */ /* 0x003e220000001000 */
[----:B------:R-:W-:Y:S01]  /*0500*/  BSSY.RECONVERGENT B0, `(.L_x_5) ;  /* 0x000000b000007945 */ /* 0x000fe20003800200 */
[----:B0-----:R-:W-:-:S04]  /*0510*/  FFMA R9, -R3, R4, 1 ;  /* 0x3f80000003097423 */ /* 0x001fc80000000104 */
[----:B------:R-:W-:Y:S02]  /*0520*/  FFMA R9, R4, R9, R4 ;  /* 0x0000000904097223 */ /* 0x000fe40000000004 */
[----:B--2---:R-:W0:Y:S02]  /*0530*/  FCHK P0, R0, R3 ;  /* 0x0000000300007302 */ /* 0x004e240000000000 */
[----:B------:R-:W-:-:S04]  /*0540*/  FFMA R4, R0, R9, RZ ;  /* 0x0000000900047223 */ /* 0x000fc800000000ff */
[----:B------:R-:W-:-:S04]  /*0550*/  FFMA R8, -R3, R4, R0 ;  /* 0x0000000403087223 */ /* 0x000fc80000000100 */
[----:B------:R-:W-:Y:S01]  /*0560*/  FFMA R9, R9, R8, R4 ;  /* 0x0000000809097223 */ /* 0x000fe20000000004 */
[----:B0-----:R-:W-:Y:S06]  /*0570*/  @!P0 BRA `(.L_x_6) ;  /* 0x00000000000c8947 */ /* 0x001fec0003800000 */
[----:B------:R-:W-:-:S07]  /*0580*/  MOV R4, 0x5a0 ;  /* 0x000005a000047802 */ /* 0x000fce0000000f00 */
[----:B------:R-:W-:Y:S05]  /*0590*/  CALL.REL.NOINC `($__internal_0_$__cuda_sm3x_div_rn_noftz_f32_slowpath) ;  /* 0x0000000000247944 */ /* 0x000fea0003c00000 */
[----:B------:R-:W-:-:S07]  /*05a0*/  IMAD.MOV.U32 R9, RZ, RZ, R0 ;  /* 0x000000ffff097224 */ /* 0x000fce00078e0000 */
.L_x_6:
[----:B------:R-:W-:Y:S05]  /*05b0*/  BSYNC.RECONVERGENT B0 ;  /* 0x0000000000007941 */ /* 0x000fea0003800200 */
.L_x_5:
[----:B------:R-:W-:Y:S01]  /*05c0*/  IADD3 R2, P0, PT, R2, UR10, RZ ;  /* 0x0000000a02027c10 */ /* 0x000fe2000ff1e0ff */
[----:B------:R2:W-:Y:S04]  /*05d0*/  STG.E desc[UR8][R6.64], R9 ;  /* 0x0000000906007986 */ /* 0x0005e8000c101908 */
[----:B------:R-:W-:Y:S01]  /*05e0*/  IMAD.X R5, RZ, RZ, R5, P0 ;  /* 0x000000ffff057224 */ /* 0x000fe200000e0605 */
[----:B------:R-:W-:-:S04]  /*05f0*/  ISETP.GE.U32.AND P0, PT, R2, UR12, PT ;  /* 0x0000000c02007c0c */ /* 0x000fc8000bf06070 */
[----:B------:R-:W-:-:S13]  /*0600*/  ISETP.GE.U32.AND.EX P0, PT, R5, UR13, PT, P0 ;  /* 0x0000000d05007c0c */ /* 0x000fda000bf06100 */
[----:B--2---:R-:W-:Y:S05]  /*0610*/  @!P0 BRA `(.L_x_7) ;  /* 0xfffffffc00a88947 */ /* 0x004fea000383ffff */
[----:B------:R-:W-:Y:S05]  /*0620*/  EXIT ;  /* 0x000000000000794d */ /* 0x000fea0003800000 */
        .weak           $__internal_0_$__cuda_sm3x_div_rn_noftz_f32_slowpath
        .type           $__internal_0_$__cuda_sm3x_div_rn_noftz_f32_slowpath,@function
        .size           $__internal_0_$__cuda_sm3x_div_rn_noftz_f32_slowpath,(.L_x_20 - $__internal_0_$__cuda_sm3x_div_rn_noftz_f32_slowpath)
$__internal_0_$__cuda_sm3x_div_rn_noftz_f32_slowpath:
[--C-:B------:R-:W-:Y:S01]  /*0630*/  SHF.R.U32.HI R9, RZ, 0x17, R3.reuse ;  /* 0x00000017ff097819 */ /* 0x100fe20000011603 */
[----:B------:R-:W-:Y:S01]  /*0640*/  BSSY.RECONVERGENT B1, `(.L_x_8) ;  /* 0x0000064000017945 */ /* 0x000fe20003800200 */
[--C-:B------:R-:W-:Y:S01]  /*0650*/  SHF.R.U32.HI R8, RZ, 0x17, R0.reuse ;  /* 0x00000017ff087819 */ /* 0x100fe20000011600 */
[----:B------:R-:W-:Y:S01]  /*0660*/  IMAD.MOV.U32 R10, RZ, RZ, R0 ;  /* 0x000000ffff0a7224 */ /* 0x000fe200078e0000 */
[----:B------:R-:W-:Y:S01]  /*0670*/  LOP3.LUT R9, R9, 0xff, RZ, 0xc0, !PT ;  /* 0x000000ff09097812 */ /* 0x000fe200078ec0ff */
[----:B------:R-:W-:Y:S01]  /*0680*/  IMAD.MOV.U32 R11, RZ, RZ, R3 ;  /* 0x000000ffff0b7224 */ /* 0x000fe200078e0003 */
[----:B------:R-:W-:-:S03]  /*0690*/  LOP3.LUT R14, R8, 0xff, RZ, 0xc0, !PT ;  /* 0x000000ff080e7812 */ /* 0x000fc600078ec0ff */
[----:B------:R-:W-:Y:S02]  /*06a0*/  VIADD R12, R9, 0xffffffff ;  /* 0xffffffff090c7836 */ /* 0x000fe40000000000 */
[----:B------:R-:W-:-:S03]  /*06b0*/  VIADD R13, R14, 0xffffffff ;  /* 0xffffffff0e0d7836 */ /* 0x000fc60000000000 */
[----:B------:R-:W-:-:S04]  /*06c0*/  ISETP.GT.U32.AND P0, PT, R12, 0xfd, PT ;  /* 0x000000fd0c00780c */ /* 0x000fc80003f04070 */
[----:B------:R-:W-:-:S13]  /*06d0*/  ISETP.GT.U32.OR P0, PT, R13, 0xfd, P0 ;  /* 0x000000fd0d00780c */ /* 0x000fda0000704470 */
[----:B------:R-:W-:Y:S01]  /*06e0*/  @!P0 IMAD.MOV.U32 R8, RZ, RZ, RZ ;  /* 0x000000ffff088224 */ /* 0x000fe200078e00ff */
[----:B------:R-:W-:Y:S06]  /*06f0*/  @!P0 BRA `(.L_x_9) ;  /* 0x00000000005c8947 */ /* 0x000fec0003800000 */
[----:B------:R-:W-:Y:S02]  /*0700*/  FSETP.GTU.FTZ.AND P1, PT, |R3|, +INF , PT ;  /* 0x7f8000000300780b */ /* 0x000fe40003f3c200 */
[----:B------:R-:W-:-:S04]  /*0710*/  FSETP.GTU.FTZ.AND P0, PT, |R0|, +INF , PT ;  /* 0x7f8000000000780b */ /* 0x000fc80003f1c200 */
[----:B------:R-:W-:-:S13]  /*0720*/  PLOP3.LUT P0, PT, P0, P1, PT, 0xf8, 0x8f ;  /* 0x00000000008f781c */ /* 0x000fda0000703f70 */
[----:B------:R-:W-:Y:S05]  /*0730*/  @P0 BRA `(.L_x_10) ;  /* 0x00000004004c0947 */ /* 0x000fea0003800000 */
[----:B------:R-:W-:-:S13]  /*0740*/  LOP3.LUT P0, RZ, R11, 0x7fffffff, R10, 0xc8, !PT ;  /* 0x7fffffff0bff7812 */ /* 0x000fda000780c80a */
[----:B------:R-:W-:Y:S05]  /*0750*/  @!P0 BRA `(.L_x_11) ;  /* 0x00000004003c8947 */ /* 0x000fea0003800000 */
[C---:B------:R-:W-:Y:S02]  /*0760*/  FSETP.NEU.FTZ.AND P2, PT, |R0|.reuse, +INF , PT ;  /* 0x7f8000000000780b */ /* 0x040fe40003f5d200 */
[----:B------:R-:W-:Y:S02]  /*0770*/  FSETP.NEU.FTZ.AND P1, PT, |R3|, +INF , PT ;  /* 0x7f8000000300780b */ /* 0x000fe40003f3d200 */
[----:B------:R-:W-:-:S11]  /*0780*/  FSETP.NEU.FTZ.AND P0, PT, |R0|, +INF , PT ;  /* 0x7f8000000000780b */ /* 0x000fd60003f1d200 */
[----:B------:R-:W-:Y:S05]  /*0790*/  @!P1 BRA !P2, `(.L_x_11) ;  /* 0x00000004002c9947 */ /* 0x000fea0005000000 */
[----:B------:R-:W-:-:S04]  /*07a0*/  LOP3.LUT P2, RZ, R10, 0x7fffffff, RZ, 0xc0, !PT ;  /* 0x7fffffff0aff7812 */ /* 0x000fc8000784c0ff */
[----:B------:R-:W-:-:S13]  /*07b0*/  PLOP3.LUT P1, PT, P1, P2, PT, 0x2f, 0xf2 ;  /* 0x0000000000f2781c */ /* 0x000fda0000f24577 */
[----:B------:R-:W-:Y:S05]  /*07c0*/  @P1 BRA `(.L_x_12) ;  /* 0x0000000400181947 */ /* 0x000fea0003800000 */
[----:B------:R-:W-:-:S04]  /*07d0*/  LOP3.LUT P1, RZ, R11, 0x7fffffff, RZ, 0xc0, !PT ;  /* 0x7fffffff0bff7812 */ /* 0x000fc8000782c0ff */
[----:B------:R-:W-:-:S13]  /*07e0*/  PLOP3.LUT P0, PT, P0, P1, PT, 0x2f, 0xf2 ;  /* 0x0000000000f2781c */ /* 0x000fda0000702577 */
[----:B------:R-:W-:Y:S05]  /*07f0*/  @P0 BRA `(.L_x_13) ;  /* 0x0000000400000947 */ /* 0x000fea0003800000 */
[----:B------:R-:W-:Y:S02]  /*0800*/  ISETP.GE.AND P0, PT, R13, RZ, PT ;  /* 0x000000ff0d00720c */ /* 0x000fe40003f06270 */
[----:B------:R-:W-:-:S11]  /*0810*/  ISETP.GE.AND P1, PT, R12, RZ, PT ;  /* 0x000000ff0c00720c */ /* 0x000fd60003f26270 */
[----:B------:R-:W-:Y:S02]  /*0820*/  @P0 IMAD.MOV.U32 R8, RZ, RZ, RZ ;  /* 0x000000ffff080224 */ /* 0x000fe400078e00ff */
[----:B------:R-:W-:Y:S01]  /*0830*/  @!P0 FFMA R10, R0, 1.84467440737095516160e+19, RZ ;  /* 0x5f800000000a8823 */ /* 0x000fe200000000ff */
[----:B------:R-:W-:Y:S02]  /*0840*/  @!P0 IMAD.MOV.U32 R8, RZ, RZ, -0x40 ;  /* 0xffffffc0ff088424 */ /* 0x000fe400078e00ff */
[----:B------:R-:W-:Y:S02]  /*0850*/  @!P1 FFMA R11, R3, 1.84467440737095516160e+19, RZ ;  /* 0x5f800000030b9823 */ /* 0x000fe400000000ff */
[----:B------:R-:W-:-:S07]  /*0860*/  @!P1 VIADD R8, R8, 0x40 ;  /* 0x0000004008089836 */ /* 0x000fce0000000000 */
.L_x_9:
[----:B------:R-:W-:Y:S01]  /*0870*/  LEA R0, R9, 0xc0800000, 0x17 ;  /* 0xc080000009007811 */ /* 0x000fe200078eb8ff */
[----:B------:R-:W-:Y:S04]  /*0880*/  BSSY.RECONVERGENT B2, `(.L_x_14) ;  /* 0x0000036000027945 */ /* 0x000fe80003800200 */
[----:B------:R-:W-:Y:S02]  /*0890*/  IMAD.IADD R12, R11, 0x1, -R0 ;  /* 0x000000010b0c7824 */ /* 0x000fe400078e0a00 */
[----:B------:R-:W-:Y:S02]  /*08a0*/  VIADD R11, R14, 0xffffff81 ;  /* 0xffffff810e0b7836 */ /* 0x000fe40000000000 */
[----:B------:R-:W0:Y:S01]  /*08b0*/  MUFU.RCP R13, R12 ;  /* 0x0000000c000d7308 */ /* 0x000e220000001000 */
[----:B------:R-:W-:Y:S01]  /*08c0*/  FADD.FTZ R15, -R12, -RZ ;  /* 0x800000ff0c0f7221 */ /* 0x000fe20000010100 */
[C---:B------:R-:W-:Y:S01]  /*08d0*/  IMAD R0, R11.reuse, -0x800000, R10 ;  /* 0xff8000000b007824 */ /* 0x040fe200078e020a */
[----:B------:R-:W-:-:S05]  /*08e0*/  IADD3 R11, PT, PT, R11, 0x7f, -R9 ;  /* 0x0000007f0b0b7810 */ /* 0x000fca0007ffe809 */
[----:B------:R-:W-:Y:S02]  /*08f0*/  IMAD.IADD R11, R11, 0x1, R8 ;  /* 0x000000010b0b7824 */ /* 0x000fe400078e0208 */
[----:B0-----:R-:W-:-:S04]  /*0900*/  FFMA R14, R13, R15, 1 ;  /* 0x3f8000000d0e7423 */ /* 0x001fc8000000000f */
[----:B------:R-:W-:-:S04]  /*0910*/  FFMA R17, R13, R14, R13 ;  /* 0x0000000e0d117223 */ /* 0x000fc8000000000d */
[----:B------:R-:W-:-:S04]  /*0920*/  FFMA R10, R0, R17, RZ ;  /* 0x00000011000a7223 */ /* 0x000fc800000000ff */
[----:B------:R-:W-:-:S04]  /*0930*/  FFMA R13, R15, R10, R0 ;  /* 0x0000000a0f0d7223 */ /* 0x000fc80000000000 */
[----:B------:R-:W-:-:S04]  /*0940*/  FFMA R14, R17, R13, R10 ;  /* 0x0000000d110e7223 */ /* 0x000fc8000000000a */
[----:B------:R-:W-:-:S04]  /*0950*/  FFMA R15, R15, R14, R0 ;  /* 0x0000000e0f0f7223 */ /* 0x000fc80000000000 */
[----:B------:R-:W-:-:S05]  /*0960*/  FFMA R0, R17, R15, R14 ;  /* 0x0000000f11007223 */ /* 0x000fca000000000e */
[----:B------:R-:W-:-:S04]  /*0970*/  SHF.R.U32.HI R9, RZ, 0x17, R0 ;  /* 0x00000017ff097819 */ /* 0x000fc80000011600 */
[----:B------:R-:W-:-:S05]  /*0980*/  LOP3.LUT R9, R9, 0xff, RZ, 0xc0, !PT ;  /* 0x000000ff09097812 */ /* 0x000fca00078ec0ff */
[----:B------:R-:W-:-:S04]  /*0990*/  IMAD.IADD R12, R9, 0x1, R11 ;  /* 0x00000001090c7824 */ /* 0x000fc800078e020b */
[----:B------:R-:W-:-:S05]  /*09a0*/  VIADD R8, R12, 0xffffffff ;  /* 0xffffffff0c087836 */ /* 0x000fca0000000000 */
[----:B------:R-:W-:-:S13]  /*09b0*/  ISETP.GE.U32.AND P0, PT, R8, 0xfe, PT ;  /* 0x000000fe0800780c */ /* 0x000fda0003f06070 */
[----:B------:R-:W-:Y:S05]  /*09c0*/  @!P0 BRA `(.L_x_15) ;  /* 0x0000000000808947 */ /* 0x000fea0003800000 */
[----:B------:R-:W-:-:S13]  /*09d0*/  ISETP.GT.AND P0, PT, R12, 0xfe, PT ;  /* 0x000000fe0c00780c */ /* 0x000fda0003f04270 */
[----:B------:R-:W-:Y:S05]  /*09e0*/  @P0 BRA `(.L_x_16) ;  /* 0x00000000006c0947 */ /* 0x000fea0003800000 */
[----:B------:R-:W-:-:S13]  /*09f0*/  ISETP.GE.AND P0, PT, R12, 0x1, PT ;  /* 0x000000010c00780c */ /* 0x000fda0003f06270 */
[----:B------:R-:W-:Y:S05]  /*0a00*/  @P0 BRA `(.L_x_17) ;  /* 0x0000000000740947 */ /* 0x000fea0003800000 */
[----:B------:R-:W-:Y:S02]  /*0a10*/  ISETP.GE.AND P0, PT, R12, -0x18, PT ;  /* 0xffffffe80c00780c */ /* 0x000fe40003f06270 */
[----:B------:R-:W-:-:S11]  /*0a20*/  LOP3.LUT R0, R0, 0x80000000, RZ, 0xc0, !PT ;  /* 0x8000000000007812 */ /* 0x000fd600078ec0ff */
[----:B------:R-:W-:Y:S05]  /*0a30*/  @!P0 BRA `(.L_x_17) ;  /* 0x0000000000688947 */ /* 0x000fea0003800000 */
[CCC-:B------:R-:W-:Y:S01]  /*0a40*/  FFMA.RZ R8, R17.reuse, R15.reuse, R14.reuse ;  /* 0x0000000f11087223 */ /* 0x1c0fe2000000c00e */
[C---:B------:R-:W-:Y:S02]  /*0a50*/  VIADD R11, R12.reuse, 0x20 ;  /* 0x000000200c0b7836 */ /* 0x040fe40000000000 */
[CCC-:B------:R-:W-:Y:S01]  /*0a60*/  FFMA.RM R9, R17.reuse, R15.reuse, R14.reuse ;  /* 0x0000000f11097223 */ /* 0x1c0fe2000000400e */
[----:B------:R-:W-:Y:S02]  /*0a70*/  ISETP.NE.AND P2, PT, R12, RZ, PT ;  /* 0x000000ff0c00720c */ /* 0x000fe40003f45270 */
[----:B------:R-:W-:Y:S01]  /*0a80*/  LOP3.LUT R10, R8, 0x7fffff, RZ, 0xc0, !PT ;  /* 0x007fffff080a7812 */ /* 0x000fe200078ec0ff */
[----:B------:R-:W-:Y:S01]  /*0a90*/  FFMA.RP R8, R17, R15, R14 ;  /* 0x0000000f11087223 */ /* 0x000fe2000000800e */
[----:B------:R-:W-:Y:S01]  /*0aa0*/  ISETP.NE.AND P1, PT, R12, RZ, PT ;  /* 0x000000ff0c00720c */ /* 0x000fe20003f25270 */
[----:B------:R-:W-:Y:S01]  /*0ab0*/  IMAD.MOV R12, RZ, RZ, -R12 ;  /* 0x000000ffff0c7224 */ /* 0x000fe200078e0a0c */
[----:B------:R-:W-:-:S02]  /*0ac0*/  LOP3.LUT R10, R10, 0x800000, RZ, 0xfc, !PT ;  /* 0x008000000a0a7812 */ /* 0x000fc400078efcff */
[----:B------:R-:W-:Y:S02]  /*0ad0*/  FSETP.NEU.FTZ.AND P0, PT, R8, R9, PT ;  /* 0x000000090800720b */ /* 0x000fe40003f1d000 */
[----:B------:R-:W-:Y:S02]  /*0ae0*/  SHF.L.U32 R11, R10, R11, RZ ;  /* 0x0000000b0a0b7219 */ /* 0x000fe400000006ff */
[----:B------:R-:W-:Y:S02]  /*0af0*/  SEL R9, R12, RZ, P2 ;  /* 0x000000ff0c097207 */ /* 0x000fe40001000000 */
[----:B------:R-:W-:Y:S02]  /*0b00*/  ISETP.NE.AND P1, PT, R11, RZ, P1 ;  /* 0x000000ff0b00720c */ /* 0x000fe40000f25270 */
[----:B------:R-:W-:Y:S02]  /*0b10*/  SHF.R.U32.HI R9, RZ, R9, R10 ;  /* 0x00000009ff097219 */ /* 0x000fe4000001160a */
[----:B------:R-:W-:-:S02]  /*0b20*/  PLOP3.LUT P0, PT, P0, P1, PT, 0xf8, 0x8f ;  /* 0x00000000008f781c */ /* 0x000fc40000703f70 */
[----:B------:R-:W-:Y:S02]  /*0b30*/  SHF.R.U32.HI R11, RZ, 0x1, R9 ;  /* 0x00000001ff0b7819 */ /* 0x000fe40000011609 */
[----:B------:R-:W-:-:S04]  /*0b40*/  SEL R8, RZ, 0x1, !P0 ;  /* 0x00000001ff087807 */ /* 0x000fc80004000000 */
[----:B------:R-:W-:-:S04]  /*0b50*/  LOP3.LUT R8, R8, 0x1, R11, 0xf8, !PT ;  /* 0x0000000108087812 */ /* 0x000fc800078ef80b */
[----:B------:R-:W-:-:S05]  /*0b60*/  LOP3.LUT R8, R8, R9, RZ, 0xc0, !PT ;  /* 0x0000000908087212 */ /* 0x000fca00078ec0ff */
[----:B------:R-:W-:-:S05]  /*0b70*/  IMAD.IADD R11, R11, 0x1, R8 ;  /* 0x000000010b0b7824 */ /* 0x000fca00078e0208 */
[----:B------:R-:W-:Y:S01]  /*0b80*/  LOP3.LUT R0, R11, R0, RZ, 0xfc, !PT ;  /* 0x000000000b007212 */ /* 0x000fe200078efcff */
[----:B------:R-:W-:Y:S06]  /*0b90*/  BRA `(.L_x_17) ;  /* 0x0000000000107947 */ /* 0x000fec0003800000 */
.L_x_16:
[----:B------:R-:W-:-:S04]  /*0ba0*/  LOP3.LUT R0, R0, 0x80000000, RZ, 0xc0, !PT ;  /* 0x8000000000007812 */ /* 0x000fc800078ec0ff */
[----:B------:R-:W-:Y:S01]  /*0bb0*/  LOP3.LUT R0, R0, 0x7f800000, RZ, 0xfc, !PT ;  /* 0x7f80000000007812 */ /* 0x000fe200078efcff */
[----:B------:R-:W-:Y:S06]  /*0bc0*/  BRA `(.L_x_17) ;  /* 0x0000000000047947 */ /* 0x000fec0003800000 */
.L_x_15:
[----:B------:R-:W-:-:S07]  /*0bd0*/  IMAD R0, R11, 0x800000, R0 ;  /* 0x008000000b007824 */ /* 0x000fce00078e0200 */
.L_x_17:
[----:B------:R-:W-:Y:S05]  /*0be0*/  BSYNC.RECONVERGENT B2 ;  /* 0x0000000000027941 */ /* 0x000fea0003800200 */
.L_x_14:
[----:B------:R-:W-:Y:S05]  /*0bf0*/  BRA `(.L_x_18) ;  /* 0x0000000000207947 */ /* 0x000fea0003800000 */
.L_x_13:
[----:B------:R-:W-:-:S04]  /*0c00*/  LOP3.LUT R0, R11, 0x80000000, R10, 0x48, !PT ;  /* 0x800000000b007812 */ /* 0x000fc800078e480a */
[----:B------:R-:W-:Y:S01]  /*0c10*/  LOP3.LUT R0, R0, 0x7f800000, RZ, 0xfc, !PT ;  /* 0x7f80000000007812 */ /* 0x000fe200078efcff */
[----:B------:R-:W-:Y:S06]  /*0c20*/  BRA `(.L_x_18) ;  /* 0x0000000000147947 */ /* 0x000fec0003800000 */
.L_x_12:
[----:B------:R-:W-:Y:S01]  /*0c30*/  LOP3.LUT R0, R11, 0x80000000, R10, 0x48, !PT ;  /* 0x800000000b007812 */ /* 0x000fe200078e480a */
[----:B------:R-:W-:Y:S06]  /*0c40*/  BRA `(.L_x_18) ;  /* 0x00000000000c7947 */ /* 0x000fec0003800000 */
.L_x_11:
[----:B------:R-:W0:Y:S01]  /*0c50*/  MUFU.RSQ R0, -QNAN ;  /* 0xffc0000000007908 */ /* 0x000e220000001400 */
[----:B------:R-:W-:Y:S05]  /*0c60*/  BRA `(.L_x_18) ;  /* 0x0000000000047947 */ /* 0x000fea0003800000 */
.L_x_10:
[----:B------:R-:W-:-:S07]  /*0c70*/  FADD.FTZ R0, R0, R3 ;  /* 0x0000000300007221 */ /* 0x000fce0000010000 */
.L_x_18:
[----:B------:R-:W-:Y:S05]  /*0c80*/  BSYNC.RECONVERGENT B1 ;  /* 0x0000000000017941 */ /* 0x000fea0003800200 */
.L_x_8:
[----:B------:R-:W-:Y:S02]  /*0c90*/  IMAD.MOV.U32 R8, RZ, RZ, R4 ;  /* 0x000000ffff087224 */ /* 0x000fe400078e0004 */
[----:B------:R-:W-:-:S04]  /*0ca0*/  IMAD.MOV.U32 R9, RZ, RZ, 0x0 ;  /* 0x00000000ff097424 */ /* 0x000fc800078e00ff */
[----:B0-----:R-:W-:Y:S05]  /*0cb0*/  RET.REL.NODEC R8 `(_ZN32_GLOBAL__N__dd9b2155_4_k_cu_main14softmax_kernelEPKfPfm) ;  /* 0xfffffff008d07950 */ /* 0x001fea0003c3ffff */
.L_x_19:
[----:B------:R-:W-:-:S00]  /*0cc0*/  BRA `(.L_x_19) ;  /* 0xfffffffc00fc7947 */ /* 0x000fc0000383ffff */
[----:B------:R-:W-:-:S00]  /*0cd0*/  NOP ;  /* 0x0000000000007918 */ /* 0x000fc00000000000 */
        /* <DEDUP_REMOVED lines=10> */
.L_x_20:


//--------------------- .nv.shared._ZN32_GLOBAL__N__dd9b2155_4_k_cu_main14softmax_kernelEPKfPfm --------------------------
	.section	.nv.shared._ZN32_GLOBAL__N__dd9b2155_4_k_cu_main14softmax_kernelEPKfPfm,"aw",@nobits
	.sectionflags	@""
	.align	16
	.zero		1024


//--------------------- .nv.shared.reserved.0     --------------------------
	.section	.nv.shared.reserved.0,"aw",@nobits
	.weak		__nv_reservedSMEM_offset_0_alias
	.size		__nv_reservedSMEM_offset_0_alias, 0, 64
	.other		__nv_reservedSMEM_offset_0_alias,@"STO_CUDA_RESERVED_SHARED STV_DEFAULT"
__nv_reservedSMEM_offset_0_alias:
	.zero		0
	.zero		64


//--------------------- .nv.constant0._ZN32_GLOBAL__N__dd9b2155_4_k_cu_main14softmax_kernelEPKfPfm --------------------------
	.section	.nv.constant0._ZN32_GLOBAL__N__dd9b2155_4_k_cu_main14softmax_kernelEPKfPfm,"a",@progbits
	.sectionflags	@""
	.align	4
.nv.constant0._ZN32_GLOBAL__N__dd9b2155_4_k_cu_main14softmax_kernelEPKfPfm:
	.zero		920


//--------------------- SYMBOLS --------------------------

	.type		.nv.reservedSmem.offset0,@object
	.size		.nv.reservedSmem.offset0,0x4
	.type		.nv.reservedSmem.cap,@object
	.size		.nv.reservedSmem.cap,0x4
